	.headerflags	@"EF_CUDA_TEXMODE_UNIFIED EF_CUDA_64BIT_ADDRESS EF_CUDA_SM86 EF_CUDA_VIRTUAL_SM(EF_CUDA_SM86)"
	.elftype	@"ET_EXEC"


//--------------------- .nv.info                  --------------------------
	.section	.nv.info,"",@"SHT_CUDA_INFO"
	.align	4


	//----- nvinfo : EIATTR_REGCOUNT
	.align		4
        /*0000*/ 	.byte	0x04, 0x2f
        /*0002*/ 	.short	(.L_1 - .L_0)
	.align		4
.L_0:
        /*0004*/ 	.word	index@(triton__0d12de)
        /*0008*/ 	.word	0x00000010


	//----- nvinfo : EIATTR_MAX_STACK_SIZE
	.align		4
.L_1:
        /*000c*/ 	.byte	0x04, 0x23
        /*000e*/ 	.short	(.L_3 - .L_2)
	.align		4
.L_2:
        /*0010*/ 	.word	index@(triton__0d12de)
        /*0014*/ 	.word	0x00000000


	//----- nvinfo : EIATTR_MIN_STACK_SIZE
	.align		4
.L_3:
        /*0018*/ 	.byte	0x04, 0x12
        /*001a*/ 	.short	(.L_5 - .L_4)
	.align		4
.L_4:
        /*001c*/ 	.word	index@(triton__0d12de)
        /*0020*/ 	.word	0x00000000


	//----- nvinfo : EIATTR_FRAME_SIZE
	.align		4
.L_5:
        /*0024*/ 	.byte	0x04, 0x11
        /*0026*/ 	.short	(.L_7 - .L_6)
	.align		4
.L_6:
        /*0028*/ 	.word	index@(triton__0d12de)
        /*002c*/ 	.word	0x00000000
.L_7:


//--------------------- .nv.info.triton__0d12de   --------------------------
	.section	.nv.info.triton__0d12de,"",@"SHT_CUDA_INFO"
	.align	4


	//----- nvinfo : EIATTR_CUDA_API_VERSION
	.align		4
        /*0000*/ 	.byte	0x04, 0x37
        /*0002*/ 	.short	(.L_9 - .L_8)
.L_8:
        /*0004*/ 	.word	0x0000007b


	//----- nvinfo : EIATTR_SW2861232_WAR
	.align		4
.L_9:
        /*0008*/ 	.byte	0x01, 0x35
	.zero		2


	//----- nvinfo : EIATTR_PARAM_CBANK
	.align		4
        /*000c*/ 	.byte	0x04, 0x0a
        /*000e*/ 	.short	(.L_11 - .L_10)
	.align		4
.L_10:
        /*0010*/ 	.word	index@(.nv.constant0.triton__0d12de)
        /*0014*/ 	.short	0x0160
        /*0016*/ 	.short	0x0014


	//----- nvinfo : EIATTR_CBANK_PARAM_SIZE
	.align		4
.L_11:
        /*0018*/ 	.byte	0x03, 0x19
        /*001a*/ 	.short	0x0014


	//----- nvinfo : EIATTR_KPARAM_INFO
	.align		4
        /*001c*/ 	.byte	0x04, 0x17
        /*001e*/ 	.short	(.L_13 - .L_12)
.L_12:
        /*0020*/ 	.word	0x00000000
        /*0024*/ 	.short	0x0002
        /*0026*/ 	.short	0x0010
        /*0028*/ 	.byte	0x00, 0xf0, 0x11, 0x00


	//----- nvinfo : EIATTR_KPARAM_INFO
	.align		4
.L_13:
        /*002c*/ 	.byte	0x04, 0x17
        /*002e*/ 	.short	(.L_15 - .L_14)
.L_14:
        /*0030*/ 	.word	0x00000000
        /*0034*/ 	.short	0x0001
        /*0036*/ 	.short	0x0008
        /*0038*/ 	.byte	0x00, 0xf0, 0x21, 0x00


	//----- nvinfo : EIATTR_KPARAM_INFO
	.align		4
.L_15:
        /*003c*/ 	.byte	0x04, 0x17
        /*003e*/ 	.short	(.L_17 - .L_16)
.L_16:
        /*0040*/ 	.word	0x00000000
        /*0044*/ 	.short	0x0000
        /*0046*/ 	.short	0x0000
        /*0048*/ 	.byte	0x00, 0xf0, 0x21, 0x00


	//----- nvinfo : EIATTR_MAXREG_COUNT
	.align		4
.L_17:
        /*004c*/ 	.byte	0x03, 0x1b
        /*004e*/ 	.short	0x00ff


	//----- nvinfo : EIATTR_EXIT_INSTR_OFFSETS
	.align		4
        /*0050*/ 	.byte	0x04, 0x1c
        /*0052*/ 	.short	(.L_19 - .L_18)


	//   ....[0]....
.L_18:
        /*0054*/ 	.word	0x000001a0


	//   ....[1]....
        /*0058*/ 	.word	0x00000230


	//----- nvinfo : EIATTR_MAX_THREADS
	.align		4
.L_19:
        /*005c*/ 	.byte	0x04, 0x05
        /*005e*/ 	.short	(.L_21 - .L_20)
.L_20:
        /*0060*/ 	.word	0x00000100
        /*0064*/ 	.word	0x00000001
        /*0068*/ 	.word	0x00000001
.L_21:


//--------------------- .nv.rel.action            --------------------------
	.section	.nv.rel.action,"",@"SHT_CUDA_RELOCINFO"
	.align	8
	.sectionentsize	8
        /*0000*/ 	.byte	0x73, 0x00, 0x00, 0x00, 0x00, 0x00, 0x00, 0x00, 0x00, 0x00, 0x00, 0x11, 0x25, 0x00, 0x05, 0x36


//--------------------- .nv.constant0.triton__0d12de --------------------------
	.section	.nv.constant0.triton__0d12de,"a",@progbits
	.align	4
.nv.constant0.triton__0d12de:
	.zero		372


//--------------------- .text.triton__0d12de      --------------------------
	.section	.text.triton__0d12de,"ax",@progbits
	.sectionflags	@"SHF_BARRIERS=1"
	.sectioninfo	@"SHI_REGISTERS=16"
	.align	128
        .global         triton__0d12de
        .type           triton__0d12de,@function
        .size           triton__0d12de,(.L_x_1 - triton__0d12de)
        .other          triton__0d12de,@"STO_CUDA_ENTRY STV_DEFAULT"
triton__0d12de:
.text.triton__0d12de:
[----:B------:R-:W-:-:S02]  /*0000*/  IMAD.MOV.U32 R1, RZ, RZ, c[0x0][0x28] ;  /* 0x00000a00ff017624 */ /* 0x000fc400078e00ff */
[----:B------:R-:W0:Y:S01]  /*0010*/  S2R R5, SR_CTAID.X ;  /* 0x0000000000057919 */ /* 0x000e220000002500 */
[----:B------:R-:W-:Y:S01]  /*0020*/  MOV R13, 0x4 ;  /* 0x00000004000d7802 */ /* 0x000fe20000000f00 */
[----:B------:R-:W-:Y:S01]  /*0030*/  CS2R R8, SRZ ;  /* 0x0000000000087805 */ /* 0x000fe2000001ff00 */
[----:B------:R-:W-:Y:S01]  /*0040*/  ULDC.64 UR4, c[0x0][0x118] ;  /* 0x0000460000047ab9 */ /* 0x000fe20000000a00 */
[----:B------:R-:W1:Y:S01]  /*0050*/  S2R R0, SR_TID.X ;  /* 0x0000000000007919 */ /* 0x000e620000002100 */
[----:B0-----:R-:W-:Y:S01]  /*0060*/  IMAD.SHL.U32 R5, R5, 0x200, RZ ;  /* 0x0000020005057824 */ /* 0x001fe200078e00ff */
[----:B-1----:R-:W-:-:S04]  /*0070*/  LOP3.LUT R0, R0, 0xff, RZ, 0xc0, !PT ;  /* 0x000000ff00007812 */ /* 0x002fc800078ec0ff */
[----:B------:R-:W-:-:S04]  /*0080*/  LEA R2, R0, R5, 0x1 ;  /* 0x0000000500027211 */ /* 0x000fc800078e08ff */
[C---:B------:R-:W-:Y:S01]  /*0090*/  ISETP.GE.AND P0, PT, R2.reuse, c[0x0][0x170], PT ;  /* 0x00005c0002007a0c */ /* 0x040fe20003f06270 */
[----:B------:R-:W-:-:S12]  /*00a0*/  IMAD.WIDE R2, R2, R13, c[0x0][0x160] ;  /* 0x0000580002027625 */ /* 0x000fd800078e020d */
[----:B------:R0:W2:Y:S01]  /*00b0*/  @!P0 LDG.E.64 R8, [R2.64] ;  /* 0x0000000402088981 */ /* 0x0000a2000c1e1b00 */
[C---:B------:R-:W-:Y:S02]  /*00c0*/  LOP3.LUT R4, R5.reuse, R0, RZ, 0xfc, !PT ;  /* 0x0000000005047212 */ /* 0x040fe400078efcff */
[----:B------:R-:W-:Y:S02]  /*00d0*/  LOP3.LUT R5, R5, 0x100, R0, 0xfe, !PT ;  /* 0x0000010005057812 */ /* 0x000fe400078efe00 */
[C---:B------:R-:W-:Y:S01]  /*00e0*/  ISETP.GE.AND P0, PT, R4.reuse, c[0x0][0x170], PT ;  /* 0x00005c0004007a0c */ /* 0x040fe20003f06270 */
[----:B------:R-:W-:Y:S01]  /*00f0*/  IMAD.HI R6, R4, 0x2fa0be83, RZ ;  /* 0x2fa0be8304067827 */ /* 0x000fe200078e02ff */
[----:B------:R-:W-:-:S04]  /*0100*/  ISETP.GE.AND P1, PT, R5, c[0x0][0x170], PT ;  /* 0x00005c0005007a0c */ /* 0x000fc80003f26270 */
[----:B------:R-:W-:-:S04]  /*0110*/  SHF.R.U32.HI R7, RZ, 0x1f, R6 ;  /* 0x0000001fff077819 */ /* 0x000fc80000011606 */
[----:B------:R-:W-:-:S05]  /*0120*/  LEA.HI.SX32 R7, R6, R7, 0x19 ;  /* 0x0000000706077211 */ /* 0x000fca00078fcaff */
[----:B------:R-:W-:-:S04]  /*0130*/  IMAD R4, R7, -0x2b0, R4 ;  /* 0xfffffd5007047824 */ /* 0x000fc800078e0204 */
[----:B0-----:R-:W-:-:S04]  /*0140*/  IMAD R2, R7, 0x750, R4 ;  /* 0x0000075007027824 */ /* 0x001fc800078e0204 */
[----:B------:R-:W-:Y:S01]  /*0150*/  IMAD.WIDE R2, R2, R13, c[0x0][0x168] ;  /* 0x00005a0002027625 */ /* 0x000fe200078e020d */
[----:B--2---:R-:W-:Y:S04]  /*0160*/  STS.64 [R0.X8], R8 ;  /* 0x0000000800007388 */ /* 0x004fe80000008a00 */
[----:B------:R-:W-:Y:S06]  /*0170*/  BAR.SYNC 0x0 ;  /* 0x0000000000007b1d */ /* 0x000fec0000000000 */
[----:B------:R-:W0:Y:S04]  /*0180*/  LDS R11, [R0.X4] ;  /* 0x00000000000b7984 */ /* 0x000e280000004800 */
[----:B0-----:R0:W-:Y:S01]  /*0190*/  @!P0 STG.E [R2.64], R11 ;  /* 0x0000000b02008986 */ /* 0x0011e2000c101904 */
[----:B------:R-:W-:Y:S05]  /*01a0*/  @P1 EXIT ;  /* 0x000000000000194d */ /* 0x000fea0003800000 */
[----:B------:R-:W1:Y:S01]  /*01b0*/  LDS R7, [R0.X4+0x400] ;  /* 0x0004000000077984 */ /* 0x000e620000004800 */
[----:B0-----:R-:W-:-:S05]  /*01c0*/  IMAD.HI R2, R5, 0x2fa0be83, RZ ;  /* 0x2fa0be8305027827 */ /* 0x001fca00078e02ff */
[----:B------:R-:W-:-:S04]  /*01d0*/  SHF.R.U32.HI R3, RZ, 0x1f, R2 ;  /* 0x0000001fff037819 */ /* 0x000fc80000011602 */
[----:B------:R-:W-:-:S05]  /*01e0*/  LEA.HI.SX32 R2, R2, R3, 0x19 ;  /* 0x0000000302027211 */ /* 0x000fca00078fcaff */
[----:B------:R-:W-:-:S04]  /*01f0*/  IMAD R5, R2, -0x2b0, R5 ;  /* 0xfffffd5002057824 */ /* 0x000fc800078e0205 */
[----:B------:R-:W-:-:S04]  /*0200*/  IMAD R2, R2, 0x750, R5 ;  /* 0x0000075002027824 */ /* 0x000fc800078e0205 */
[----:B------:R-:W-:-:S05]  /*0210*/  IMAD.WIDE R2, R2, R13, c[0x0][0x168] ;  /* 0x00005a0002027625 */ /* 0x000fca00078e020d */
[----:B-1----:R-:W-:Y:S01]  /*0220*/  STG.E [R2.64], R7 ;  /* 0x0000000702007986 */ /* 0x002fe2000c101904 */
[----:B------:R-:W-:Y:S05]  /*0230*/  EXIT ;  /* 0x000000000000794d */ /* 0x000fea0003800000 */
.L_x_0:
[----:B------:R-:W-:-:S00]  /*0240*/  BRA `(.L_x_0) ;  /* 0xfffffff000007947 */ /* 0x000fc0000383ffff */
[----:B------:R-:W-:-:S00]  /*0250*/  NOP ;  /* 0x0000000000007918 */ /* 0x000fc00000000000 */
        /* <DEDUP_REMOVED lines=10> */
.L_x_1:


//--------------------- .nv.shared.triton__0d12de --------------------------
	.section	.nv.shared.triton__0d12de,"aw",@nobits
	.align	16
